//
// Generated by NVIDIA NVVM Compiler
//
// Compiler Build ID: CL-36424714
// Cuda compilation tools, release 13.0, V13.0.88
// Based on NVVM 20.0.0
//

.version 9.0
.target sm_100
.address_size 64

	// .globl	_Z12histo_kernelPKcjPj

.visible .entry _Z12histo_kernelPKcjPj(
	.param .u64 .ptr .align 1 _Z12histo_kernelPKcjPj_param_0,
	.param .u32 _Z12histo_kernelPKcjPj_param_1,
	.param .u64 .ptr .align 1 _Z12histo_kernelPKcjPj_param_2
)
{
	.reg .pred 	%p<3>;
	.reg .b16 	%rs<4>;
	.reg .b32 	%r<7>;
	.reg .b64 	%rd<10>;

	ld.param.u64 	%rd1, [_Z12histo_kernelPKcjPj_param_0];
	ld.param.u32 	%r2, [_Z12histo_kernelPKcjPj_param_1];
	ld.param.u64 	%rd2, [_Z12histo_kernelPKcjPj_param_2];
	mov.u32 	%r3, %ctaid.x;
	mov.u32 	%r4, %ntid.x;
	mov.u32 	%r5, %tid.x;
	mad.lo.s32 	%r1, %r3, %r4, %r5;
	setp.ge.u32 	%p1, %r1, %r2;
	@%p1 bra 	$L__BB0_3;
	cvta.to.global.u64 	%rd3, %rd1;
	cvt.u64.u32 	%rd4, %r1;
	add.s64 	%rd5, %rd3, %rd4;
	ld.global.u8 	%rs2, [%rd5];
	add.s16 	%rs1, %rs2, -97;
	and.b16  	%rs3, %rs1, 255;
	setp.gt.u16 	%p2, %rs3, 25;
	@%p2 bra 	$L__BB0_3;
	cvt.u64.u16 	%rd6, %rs1;
	and.b64  	%rd7, %rd6, 252;
	cvta.to.global.u64 	%rd8, %rd2;
	add.s64 	%rd9, %rd8, %rd7;
	atom.global.add.u32 	%r6, [%rd9], 1;
$L__BB0_3:
	ret;

}


// ===== COMPILED SASS (sm_100) =====

	.target	sm_100

	.elftype	@"ET_EXEC"


//--------------------- .note.nv.tkinfo           --------------------------
	.section	.note.nv.tkinfo,"",@"SHT_NOTE"
	.sectionflags	@"SHF_NOTE_NV_TKINFO"
	.tkinfo
        /*0018*/ 	.word	0x00000002
        /*0030*/ 	.string	""
        /*0030*/ 	.string	"ptxas"
        /*0030*/ 	.string	"Cuda compilation tools, release 13.0, V13.0.88"
        /*0030*/ 	.string	"Build cuda_13.0.r13.0/compiler.36424714_0"
        /*0030*/ 	.string	"-arch sm_100 -m 64 "



//--------------------- .note.nv.cuinfo           --------------------------
	.section	.note.nv.cuinfo,"",@"SHT_NOTE"
	.sectionflags	@"SHF_NOTE_NV_CUINFO"
        /*0018*/ 	.short	0x0002
        /*001a*/ 	.short	0x0064
        /*001c*/ 	.short	0x0082
	.zero		2


//--------------------- .nv.info                  --------------------------
	.section	.nv.info,"",@"SHT_CUDA_INFO"
	.align	4


	//----- nvinfo : EIATTR_REGCOUNT
	.align		4
        /*0000*/ 	.byte	0x04, 0x2f
        /*0002*/ 	.short	(.L_1 - .L_0)
	.align		4
.L_0:
        /*0004*/ 	.word	index@(_Z12histo_kernelPKcjPj)
        /*0008*/ 	.word	0x00000008


	//----- nvinfo : EIATTR_FRAME_SIZE
	.align		4
.L_1:
        /*000c*/ 	.byte	0x04, 0x11
        /*000e*/ 	.short	(.L_3 - .L_2)
	.align		4
.L_2:
        /*0010*/ 	.word	index@(_Z12histo_kernelPKcjPj)
        /*0014*/ 	.word	0x00000000


	//----- nvinfo : EIATTR_MIN_STACK_SIZE
	.align		4
.L_3:
        /*0018*/ 	.byte	0x04, 0x12
        /*001a*/ 	.short	(.L_5 - .L_4)
	.align		4
.L_4:
        /*001c*/ 	.word	index@(_Z12histo_kernelPKcjPj)
        /*0020*/ 	.word	0x00000000
.L_5:


//--------------------- .nv.compat                --------------------------
	.section	.nv.compat,"",@"SHT_CUDA_COMPAT_INFO"
	.align	4
        /*0000*/ 	.byte	0x02, 0x09, 0x00, 0x00, 0x02, 0x02, 0x01, 0x00, 0x02, 0x05, 0x05, 0x00, 0x03, 0x07, 0x01, 0x01
        /*0010*/ 	.byte	0x02, 0x03, 0x00, 0x00, 0x02, 0x06, 0x01, 0x00, 0x04, 0x0b, 0x08, 0x00, 0x09, 0x00, 0x00, 0x00
        /*0020*/ 	.byte	0x00, 0x00, 0x00, 0x00


//--------------------- .nv.info._Z12histo_kernelPKcjPj --------------------------
	.section	.nv.info._Z12histo_kernelPKcjPj,"",@"SHT_CUDA_INFO"
	.sectionflags	@""
	.align	4


	//----- nvinfo : EIATTR_CUDA_API_VERSION
	.align		4
        /*0000*/ 	.byte	0x04, 0x37
        /*0002*/ 	.short	(.L_7 - .L_6)
.L_6:
        /*0004*/ 	.word	0x00000082


	//----- nvinfo : EIATTR_KPARAM_INFO
	.align		4
.L_7:
        /*0008*/ 	.byte	0x04, 0x17
        /*000a*/ 	.short	(.L_9 - .L_8)
.L_8:
        /*000c*/ 	.word	0x00000000
        /*0010*/ 	.short	0x0002
        /*0012*/ 	.short	0x0010
        /*0014*/ 	.byte	0x00, 0xf5, 0x21, 0x00


	//----- nvinfo : EIATTR_KPARAM_INFO
	.align		4
.L_9:
        /*0018*/ 	.byte	0x04, 0x17
        /*001a*/ 	.short	(.L_11 - .L_10)
.L_10:
        /*001c*/ 	.word	0x00000000
        /*0020*/ 	.short	0x0001
        /*0022*/ 	.short	0x0008
        /*0024*/ 	.byte	0x00, 0xf0, 0x11, 0x00


	//----- nvinfo : EIATTR_KPARAM_INFO
	.align		4
.L_11:
        /*0028*/ 	.byte	0x04, 0x17
        /*002a*/ 	.short	(.L_13 - .L_12)
.L_12:
        /*002c*/ 	.word	0x00000000
        /*0030*/ 	.short	0x0000
        /*0032*/ 	.short	0x0000
        /*0034*/ 	.byte	0x00, 0xf5, 0x21, 0x00


	//----- nvinfo : EIATTR_SPARSE_MMA_MASK
	.align		4
.L_13:
        /*0038*/ 	.byte	0x03, 0x50
        /*003a*/ 	.short	0x0000


	//----- nvinfo : EIATTR_MAXREG_COUNT
	.align		4
        /*003c*/ 	.byte	0x03, 0x1b
        /*003e*/ 	.short	0x00ff


	//----- nvinfo : EIATTR_MERCURY_ISA_VERSION
	.align		4
        /*0040*/ 	.byte	0x03, 0x5f
        /*0042*/ 	.short	0x0101


	//----- nvinfo : EIATTR_VRC_CTA_INIT_COUNT
	.align		4
        /*0044*/ 	.byte	0x02, 0x4a
	.zero		1
	.zero		1


	//----- nvinfo : EIATTR_EXIT_INSTR_OFFSETS
	.align		4
        /*0048*/ 	.byte	0x04, 0x1c
        /*004a*/ 	.short	(.L_15 - .L_14)


	//   ....[0]....
.L_14:
        /*004c*/ 	.word	0x00000070


	//   ....[1]....
        /*0050*/ 	.word	0x00000100


	//   ....[2]....
        /*0054*/ 	.word	0x00000170


	//----- nvinfo : EIATTR_CBANK_PARAM_SIZE
	.align		4
.L_15:
        /*0058*/ 	.byte	0x03, 0x19
        /*005a*/ 	.short	0x0018


	//----- nvinfo : EIATTR_PARAM_CBANK
	.align		4
        /*005c*/ 	.byte	0x04, 0x0a
        /*005e*/ 	.short	(.L_17 - .L_16)
	.align		4
.L_16:
        /*0060*/ 	.word	index@(.nv.constant0._Z12histo_kernelPKcjPj)
        /*0064*/ 	.short	0x0380
        /*0066*/ 	.short	0x0018


	//----- nvinfo : EIATTR_SW_WAR
	.align		4
.L_17:
        /*0068*/ 	.byte	0x04, 0x36
        /*006a*/ 	.short	(.L_19 - .L_18)
.L_18:
        /*006c*/ 	.word	0x00000008
.L_19:


//--------------------- .nv.callgraph             --------------------------
	.section	.nv.callgraph,"",@"SHT_CUDA_CALLGRAPH"
	.align	4
	.sectionentsize	8
	.align		4
        /*0000*/ 	.word	0x00000000
	.align		4
        /*0004*/ 	.word	0xffffffff
	.align		4
        /*0008*/ 	.word	0x00000000
	.align		4
        /*000c*/ 	.word	0xfffffffe
	.align		4
        /*0010*/ 	.word	0x00000000
	.align		4
        /*0014*/ 	.word	0xfffffffd
	.align		4
        /*0018*/ 	.word	0x00000000
	.align		4
        /*001c*/ 	.word	0xfffffffc


//--------------------- .text._Z12histo_kernelPKcjPj --------------------------
	.section	.text._Z12histo_kernelPKcjPj,"ax",@progbits
	.align	128
        .global         _Z12histo_kernelPKcjPj
        .type           _Z12histo_kernelPKcjPj,@function
        .size           _Z12histo_kernelPKcjPj,(.L_x_1 - _Z12histo_kernelPKcjPj)
        .other          _Z12histo_kernelPKcjPj,@"STO_CUDA_ENTRY STV_DEFAULT"
_Z12histo_kernelPKcjPj:
.text._Z12histo_kernelPKcjPj:
[----:B------:R-:W-:Y:S01]  /*0000*/  LDC R1, c[0x0][0x37c] ;  /* 0x0000df00ff017b82 */ /* 0x000fe20000000800 */
[----:B------:R-:W0:Y:S07]  /*0010*/  S2R R3, SR_TID.X ;  /* 0x0000000000037919 */ /* 0x000e2e0000002100 */
[----:B------:R-:W0:Y:S01]  /*0020*/  S2UR UR4, SR_CTAID.X ;  /* 0x00000000000479c3 */ /* 0x000e220000002500 */
[----:B------:R-:W1:Y:S07]  /*0030*/  LDCU UR5, c[0x0][0x388] ;  /* 0x00007100ff0577ac */ /* 0x000e6e0008000800 */
[----:B------:R-:W0:Y:S02]  /*0040*/  LDC R2, c[0x0][0x360] ;  /* 0x0000d800ff027b82 */ /* 0x000e240000000800 */
[----:B0-----:R-:W-:-:S05]  /*0050*/  IMAD R2, R2, UR4, R3 ;  /* 0x0000000402027c24 */ /* 0x001fca000f8e0203 */
[----:B-1----:R-:W-:-:S13]  /*0060*/  ISETP.GE.U32.AND P0, PT, R2, UR5, PT ;  /* 0x0000000502007c0c */ /* 0x002fda000bf06070 */
[----:B------:R-:W-:Y:S05]  /*0070*/  @P0 EXIT ;  /* 0x000000000000094d */ /* 0x000fea0003800000 */
[----:B------:R-:W0:Y:S01]  /*0080*/  LDCU.64 UR6, c[0x0][0x380] ;  /* 0x00007000ff0677ac */ /* 0x000e220008000a00 */
[----:B------:R-:W1:Y:S01]  /*0090*/  LDCU.64 UR4, c[0x0][0x358] ;  /* 0x00006b00ff0477ac */ /* 0x000e620008000a00 */
[----:B0-----:R-:W-:-:S05]  /*00a0*/  IADD3 R2, P0, PT, R2, UR6, RZ ;  /* 0x0000000602027c10 */ /* 0x001fca000ff1e0ff */
[----:B------:R-:W-:-:S05]  /*00b0*/  IMAD.X R3, RZ, RZ, UR7, P0 ;  /* 0x00000007ff037e24 */ /* 0x000fca00080e06ff */
[----:B-1----:R-:W2:Y:S02]  /*00c0*/  LDG.E.U8 R2, desc[UR4][R2.64] ;  /* 0x0000000402027981 */ /* 0x002ea4000c1e1100 */
[----:B--2---:R-:W-:-:S05]  /*00d0*/  VIADD R0, R2, 0xffffff9f ;  /* 0xffffff9f02007836 */ /* 0x004fca0000000000 */
[----:B------:R-:W-:-:S04]  /*00e0*/  LOP3.LUT R4, R0, 0xff, RZ, 0xc0, !PT ;  /* 0x000000ff00047812 */ /* 0x000fc800078ec0ff */
[----:B------:R-:W-:-:S13]  /*00f0*/  ISETP.GT.U32.AND P0, PT, R4, 0x19, PT ;  /* 0x000000190400780c */ /* 0x000fda0003f04070 */
[----:B------:R-:W-:Y:S05]  /*0100*/  @P0 EXIT ;  /* 0x000000000000094d */ /* 0x000fea0003800000 */
[----:B------:R-:W0:Y:S01]  /*0110*/  LDCU.64 UR6, c[0x0][0x390] ;  /* 0x00007200ff0677ac */ /* 0x000e220008000a00 */
[----:B------:R-:W-:Y:S01]  /*0120*/  LOP3.LUT R0, R0, 0xfc, RZ, 0xc0, !PT ;  /* 0x000000fc00007812 */ /* 0x000fe200078ec0ff */
[----:B------:R-:W-:-:S03]  /*0130*/  IMAD.MOV.U32 R5, RZ, RZ, 0x1 ;  /* 0x00000001ff057424 */ /* 0x000fc600078e00ff */
[----:B0-----:R-:W-:-:S05]  /*0140*/  IADD3 R2, P0, PT, R0, UR6, RZ ;  /* 0x0000000600027c10 */ /* 0x001fca000ff1e0ff */
[----:B------:R-:W-:-:S05]  /*0150*/  IMAD.X R3, RZ, RZ, UR7, P0 ;  /* 0x00000007ff037e24 */ /* 0x000fca00080e06ff */
[----:B------:R-:W-:Y:S01]  /*0160*/  REDG.E.ADD.STRONG.GPU desc[UR4][R2.64], R5 ;  /* 0x000000050200798e */ /* 0x000fe2000c12e104 */
[----:B------:R-:W-:Y:S05]  /*0170*/  EXIT ;  /* 0x000000000000794d */ /* 0x000fea0003800000 */
.L_x_0:
[----:B------:R-:W-:-:S00]  /*0180*/  BRA `(.L_x_0) ;  /* 0xfffffffc00fc7947 */ /* 0x000fc0000383ffff */
[----:B------:R-:W-:-:S00]  /*0190*/  NOP ;  /* 0x0000000000007918 */ /* 0x000fc00000000000 */
        /* <DEDUP_REMOVED lines=14> */
.L_x_1:


//--------------------- .nv.shared.reserved.0     --------------------------
	.section	.nv.shared.reserved.0,"aw",@nobits
	.weak		__nv_reservedSMEM_offset_0_alias
	.size		__nv_reservedSMEM_offset_0_alias, 0, 64
	.other		__nv_reservedSMEM_offset_0_alias,@"STO_CUDA_RESERVED_SHARED STV_DEFAULT"
__nv_reservedSMEM_offset_0_alias:
	.zero		0
	.zero		64


//--------------------- .nv.constant0._Z12histo_kernelPKcjPj --------------------------
	.section	.nv.constant0._Z12histo_kernelPKcjPj,"a",@progbits
	.sectionflags	@""
	.align	4
.nv.constant0._Z12histo_kernelPKcjPj:
	.zero		920


//--------------------- SYMBOLS --------------------------

	.type		.nv.reservedSmem.offset0,@object
	.size		.nv.reservedSmem.offset0,0x4
